//
// Generated by NVIDIA NVVM Compiler
//
// Compiler Build ID: CL-36424714
// Cuda compilation tools, release 13.0, V13.0.88
// Based on NVVM 20.0.0
//

.version 9.0
.target sm_100
.address_size 64

	// .globl	_Z3addPiS_S_

.visible .entry _Z3addPiS_S_(
	.param .u64 .ptr .align 1 _Z3addPiS_S__param_0,
	.param .u64 .ptr .align 1 _Z3addPiS_S__param_1,
	.param .u64 .ptr .align 1 _Z3addPiS_S__param_2
)
{
	.reg .pred 	%p<2>;
	.reg .b32 	%r<8>;
	.reg .b64 	%rd<11>;

	ld.param.u64 	%rd1, [_Z3addPiS_S__param_0];
	ld.param.u64 	%rd2, [_Z3addPiS_S__param_1];
	ld.param.u64 	%rd3, [_Z3addPiS_S__param_2];
	mov.u32 	%r2, %ntid.x;
	mov.u32 	%r3, %ctaid.x;
	mov.u32 	%r4, %tid.x;
	mad.lo.s32 	%r1, %r2, %r3, %r4;
	setp.gt.s32 	%p1, %r1, 127;
	@%p1 bra 	$L__BB0_2;
	cvta.to.global.u64 	%rd4, %rd1;
	cvta.to.global.u64 	%rd5, %rd2;
	cvta.to.global.u64 	%rd6, %rd3;
	mul.wide.s32 	%rd7, %r1, 4;
	add.s64 	%rd8, %rd4, %rd7;
	ld.global.u32 	%r5, [%rd8];
	add.s64 	%rd9, %rd5, %rd7;
	ld.global.u32 	%r6, [%rd9];
	add.s32 	%r7, %r6, %r5;
	add.s64 	%rd10, %rd6, %rd7;
	st.global.u32 	[%rd10], %r7;
$L__BB0_2:
	ret;

}


// ===== COMPILED SASS (sm_100) =====

	.target	sm_100

	.elftype	@"ET_EXEC"


//--------------------- .note.nv.tkinfo           --------------------------
	.section	.note.nv.tkinfo,"",@"SHT_NOTE"
	.sectionflags	@"SHF_NOTE_NV_TKINFO"
	.tkinfo
        /*0018*/ 	.word	0x00000002
        /*0030*/ 	.string	""
        /*0030*/ 	.string	"ptxas"
        /*0030*/ 	.string	"Cuda compilation tools, release 13.0, V13.0.88"
        /*0030*/ 	.string	"Build cuda_13.0.r13.0/compiler.36424714_0"
        /*0030*/ 	.string	"-arch sm_100 -m 64 "



//--------------------- .note.nv.cuinfo           --------------------------
	.section	.note.nv.cuinfo,"",@"SHT_NOTE"
	.sectionflags	@"SHF_NOTE_NV_CUINFO"
        /*0018*/ 	.short	0x0002
        /*001a*/ 	.short	0x0064
        /*001c*/ 	.short	0x0082
	.zero		2


//--------------------- .nv.info                  --------------------------
	.section	.nv.info,"",@"SHT_CUDA_INFO"
	.align	4


	//----- nvinfo : EIATTR_REGCOUNT
	.align		4
        /*0000*/ 	.byte	0x04, 0x2f
        /*0002*/ 	.short	(.L_1 - .L_0)
	.align		4
.L_0:
        /*0004*/ 	.word	index@(_Z3addPiS_S_)
        /*0008*/ 	.word	0x0000000c


	//----- nvinfo : EIATTR_FRAME_SIZE
	.align		4
.L_1:
        /*000c*/ 	.byte	0x04, 0x11
        /*000e*/ 	.short	(.L_3 - .L_2)
	.align		4
.L_2:
        /*0010*/ 	.word	index@(_Z3addPiS_S_)
        /*0014*/ 	.word	0x00000000


	//----- nvinfo : EIATTR_MIN_STACK_SIZE
	.align		4
.L_3:
        /*0018*/ 	.byte	0x04, 0x12
        /*001a*/ 	.short	(.L_5 - .L_4)
	.align		4
.L_4:
        /*001c*/ 	.word	index@(_Z3addPiS_S_)
        /*0020*/ 	.word	0x00000000
.L_5:


//--------------------- .nv.compat                --------------------------
	.section	.nv.compat,"",@"SHT_CUDA_COMPAT_INFO"
	.align	4
        /*0000*/ 	.byte	0x02, 0x09, 0x00, 0x00, 0x02, 0x02, 0x01, 0x00, 0x02, 0x05, 0x05, 0x00, 0x03, 0x07, 0x01, 0x01
        /*0010*/ 	.byte	0x02, 0x03, 0x00, 0x00, 0x02, 0x06, 0x01, 0x00, 0x04, 0x0b, 0x08, 0x00, 0x09, 0x00, 0x00, 0x00
        /*0020*/ 	.byte	0x00, 0x00, 0x00, 0x00


//--------------------- .nv.info._Z3addPiS_S_     --------------------------
	.section	.nv.info._Z3addPiS_S_,"",@"SHT_CUDA_INFO"
	.sectionflags	@""
	.align	4


	//----- nvinfo : EIATTR_CUDA_API_VERSION
	.align		4
        /*0000*/ 	.byte	0x04, 0x37
        /*0002*/ 	.short	(.L_7 - .L_6)
.L_6:
        /*0004*/ 	.word	0x00000082


	//----- nvinfo : EIATTR_KPARAM_INFO
	.align		4
.L_7:
        /*0008*/ 	.byte	0x04, 0x17
        /*000a*/ 	.short	(.L_9 - .L_8)
.L_8:
        /*000c*/ 	.word	0x00000000
        /*0010*/ 	.short	0x0002
        /*0012*/ 	.short	0x0010
        /*0014*/ 	.byte	0x00, 0xf5, 0x21, 0x00


	//----- nvinfo : EIATTR_KPARAM_INFO
	.align		4
.L_9:
        /*0018*/ 	.byte	0x04, 0x17
        /*001a*/ 	.short	(.L_11 - .L_10)
.L_10:
        /*001c*/ 	.word	0x00000000
        /*0020*/ 	.short	0x0001
        /*0022*/ 	.short	0x0008
        /*0024*/ 	.byte	0x00, 0xf5, 0x21, 0x00


	//----- nvinfo : EIATTR_KPARAM_INFO
	.align		4
.L_11:
        /*0028*/ 	.byte	0x04, 0x17
        /*002a*/ 	.short	(.L_13 - .L_12)
.L_12:
        /*002c*/ 	.word	0x00000000
        /*0030*/ 	.short	0x0000
        /*0032*/ 	.short	0x0000
        /*0034*/ 	.byte	0x00, 0xf5, 0x21, 0x00


	//----- nvinfo : EIATTR_SPARSE_MMA_MASK
	.align		4
.L_13:
        /*0038*/ 	.byte	0x03, 0x50
        /*003a*/ 	.short	0x0000


	//----- nvinfo : EIATTR_MAXREG_COUNT
	.align		4
        /*003c*/ 	.byte	0x03, 0x1b
        /*003e*/ 	.short	0x00ff


	//----- nvinfo : EIATTR_MERCURY_ISA_VERSION
	.align		4
        /*0040*/ 	.byte	0x03, 0x5f
        /*0042*/ 	.short	0x0101


	//----- nvinfo : EIATTR_VRC_CTA_INIT_COUNT
	.align		4
        /*0044*/ 	.byte	0x02, 0x4a
	.zero		1
	.zero		1


	//----- nvinfo : EIATTR_EXIT_INSTR_OFFSETS
	.align		4
        /*0048*/ 	.byte	0x04, 0x1c
        /*004a*/ 	.short	(.L_15 - .L_14)


	//   ....[0]....
.L_14:
        /*004c*/ 	.word	0x00000060


	//   ....[1]....
        /*0050*/ 	.word	0x00000120


	//----- nvinfo : EIATTR_CBANK_PARAM_SIZE
	.align		4
.L_15:
        /*0054*/ 	.byte	0x03, 0x19
        /*0056*/ 	.short	0x0018


	//----- nvinfo : EIATTR_PARAM_CBANK
	.align		4
        /*0058*/ 	.byte	0x04, 0x0a
        /*005a*/ 	.short	(.L_17 - .L_16)
	.align		4
.L_16:
        /*005c*/ 	.word	index@(.nv.constant0._Z3addPiS_S_)
        /*0060*/ 	.short	0x0380
        /*0062*/ 	.short	0x0018


	//----- nvinfo : EIATTR_SW_WAR
	.align		4
.L_17:
        /*0064*/ 	.byte	0x04, 0x36
        /*0066*/ 	.short	(.L_19 - .L_18)
.L_18:
        /*0068*/ 	.word	0x00000008
.L_19:


//--------------------- .nv.callgraph             --------------------------
	.section	.nv.callgraph,"",@"SHT_CUDA_CALLGRAPH"
	.align	4
	.sectionentsize	8
	.align		4
        /*0000*/ 	.word	0x00000000
	.align		4
        /*0004*/ 	.word	0xffffffff
	.align		4
        /*0008*/ 	.word	0x00000000
	.align		4
        /*000c*/ 	.word	0xfffffffe
	.align		4
        /*0010*/ 	.word	0x00000000
	.align		4
        /*0014*/ 	.word	0xfffffffd
	.align		4
        /*0018*/ 	.word	0x00000000
	.align		4
        /*001c*/ 	.word	0xfffffffc


//--------------------- .text._Z3addPiS_S_        --------------------------
	.section	.text._Z3addPiS_S_,"ax",@progbits
	.align	128
        .global         _Z3addPiS_S_
        .type           _Z3addPiS_S_,@function
        .size           _Z3addPiS_S_,(.L_x_1 - _Z3addPiS_S_)
        .other          _Z3addPiS_S_,@"STO_CUDA_ENTRY STV_DEFAULT"
_Z3addPiS_S_:
.text._Z3addPiS_S_:
[----:B------:R-:W-:Y:S01]  /*0000*/  LDC R1, c[0x0][0x37c] ;  /* 0x0000df00ff017b82 */ /* 0x000fe20000000800 */
[----:B------:R-:W0:Y:S01]  /*0010*/  S2R R9, SR_CTAID.X ;  /* 0x0000000000097919 */ /* 0x000e220000002500 */
[----:B------:R-:W0:Y:S01]  /*0020*/  LDCU UR4, c[0x0][0x360] ;  /* 0x00006c00ff0477ac */ /* 0x000e220008000800 */
[----:B------:R-:W0:Y:S02]  /*0030*/  S2R R0, SR_TID.X ;  /* 0x0000000000007919 */ /* 0x000e240000002100 */
[----:B0-----:R-:W-:-:S05]  /*0040*/  IMAD R9, R9, UR4, R0 ;  /* 0x0000000409097c24 */ /* 0x001fca000f8e0200 */
[----:B------:R-:W-:-:S13]  /*0050*/  ISETP.GT.AND P0, PT, R9, 0x7f, PT ;  /* 0x0000007f0900780c */ /* 0x000fda0003f04270 */
[----:B------:R-:W-:Y:S05]  /*0060*/  @P0 EXIT ;  /* 0x000000000000094d */ /* 0x000fea0003800000 */
[----:B------:R-:W0:Y:S01]  /*0070*/  LDC.64 R2, c[0x0][0x380] ;  /* 0x0000e000ff027b82 */ /* 0x000e220000000a00 */
[----:B------:R-:W1:Y:S07]  /*0080*/  LDCU.64 UR4, c[0x0][0x358] ;  /* 0x00006b00ff0477ac */ /* 0x000e6e0008000a00 */
[----:B------:R-:W2:Y:S08]  /*0090*/  LDC.64 R4, c[0x0][0x388] ;  /* 0x0000e200ff047b82 */ /* 0x000eb00000000a00 */
[----:B------:R-:W3:Y:S01]  /*00a0*/  LDC.64 R6, c[0x0][0x390] ;  /* 0x0000e400ff067b82 */ /* 0x000ee20000000a00 */
[----:B0-----:R-:W-:-:S06]  /*00b0*/  IMAD.WIDE R2, R9, 0x4, R2 ;  /* 0x0000000409027825 */ /* 0x001fcc00078e0202 */
[----:B-1----:R-:W4:Y:S01]  /*00c0*/  LDG.E R2, desc[UR4][R2.64] ;  /* 0x0000000402027981 */ /* 0x002f22000c1e1900 */
[----:B--2---:R-:W-:-:S06]  /*00d0*/  IMAD.WIDE R4, R9, 0x4, R4 ;  /* 0x0000000409047825 */ /* 0x004fcc00078e0204 */
[----:B------:R-:W4:Y:S01]  /*00e0*/  LDG.E R5, desc[UR4][R4.64] ;  /* 0x0000000404057981 */ /* 0x000f22000c1e1900 */
[----:B---3--:R-:W-:Y:S01]  /*00f0*/  IMAD.WIDE R6, R9, 0x4, R6 ;  /* 0x0000000409067825 */ /* 0x008fe200078e0206 */
[----:B----4-:R-:W-:-:S05]  /*0100*/  IADD3 R9, PT, PT, R2, R5, RZ ;  /* 0x0000000502097210 */ /* 0x010fca0007ffe0ff */
[----:B------:R-:W-:Y:S01]  /*0110*/  STG.E desc[UR4][R6.64], R9 ;  /* 0x0000000906007986 */ /* 0x000fe2000c101904 */
[----:B------:R-:W-:Y:S05]  /*0120*/  EXIT ;  /* 0x000000000000794d */ /* 0x000fea0003800000 */
.L_x_0:
[----:B------:R-:W-:-:S00]  /*0130*/  BRA `(.L_x_0) ;  /* 0xfffffffc00fc7947 */ /* 0x000fc0000383ffff */
[----:B------:R-:W-:-:S00]  /*0140*/  NOP ;  /* 0x0000000000007918 */ /* 0x000fc00000000000 */
        /* <DEDUP_REMOVED lines=11> */
.L_x_1:


//--------------------- .nv.shared.reserved.0     --------------------------
	.section	.nv.shared.reserved.0,"aw",@nobits
	.weak		__nv_reservedSMEM_offset_0_alias
	.size		__nv_reservedSMEM_offset_0_alias, 0, 64
	.other		__nv_reservedSMEM_offset_0_alias,@"STO_CUDA_RESERVED_SHARED STV_DEFAULT"
__nv_reservedSMEM_offset_0_alias:
	.zero		0
	.zero		64


//--------------------- .nv.constant0._Z3addPiS_S_ --------------------------
	.section	.nv.constant0._Z3addPiS_S_,"a",@progbits
	.sectionflags	@""
	.align	4
.nv.constant0._Z3addPiS_S_:
	.zero		920


//--------------------- SYMBOLS --------------------------

	.type		.nv.reservedSmem.offset0,@object
	.size		.nv.reservedSmem.offset0,0x4
